//
// Generated by NVIDIA NVVM Compiler
//
// Compiler Build ID: CL-36424714
// Cuda compilation tools, release 13.0, V13.0.88
// Based on NVVM 20.0.0
//

.version 9.0
.target sm_100
.address_size 64

	// .globl	_Z10cuda_hellov
.extern .func  (.param .b32 func_retval0) vprintf
(
	.param .b64 vprintf_param_0,
	.param .b64 vprintf_param_1
)
;
.global .align 1 .b8 $str[11] = {104, 101, 108, 108, 111, 32, 71, 80, 85, 10};

.visible .entry _Z10cuda_hellov()
{
	.reg .b32 	%r<3>;
	.reg .b64 	%rd<3>;

	mov.u64 	%rd1, $str;
	cvta.global.u64 	%rd2, %rd1;
	{ // callseq 0, 0
	.param .b64 param0;
	st.param.b64 	[param0], %rd2;
	.param .b64 param1;
	st.param.b64 	[param1], 0;
	.param .b32 retval0;
	call.uni (retval0), 
	vprintf, 
	(
	param0, 
	param1
	);
	ld.param.b32 	%r1, [retval0];
	} // callseq 0
	ret;

}


// ===== COMPILED SASS (sm_100) =====

	.target	sm_100

	.elftype	@"ET_EXEC"


//--------------------- .note.nv.tkinfo           --------------------------
	.section	.note.nv.tkinfo,"",@"SHT_NOTE"
	.sectionflags	@"SHF_NOTE_NV_TKINFO"
	.tkinfo
        /*0018*/ 	.word	0x00000002
        /*0030*/ 	.string	""
        /*0030*/ 	.string	"ptxas"
        /*0030*/ 	.string	"Cuda compilation tools, release 13.0, V13.0.88"
        /*0030*/ 	.string	"Build cuda_13.0.r13.0/compiler.36424714_0"
        /*0030*/ 	.string	"-arch sm_100 -m 64 "



//--------------------- .note.nv.cuinfo           --------------------------
	.section	.note.nv.cuinfo,"",@"SHT_NOTE"
	.sectionflags	@"SHF_NOTE_NV_CUINFO"
        /*0018*/ 	.short	0x0002
        /*001a*/ 	.short	0x0064
        /*001c*/ 	.short	0x0082
	.zero		2


//--------------------- .nv.info                  --------------------------
	.section	.nv.info,"",@"SHT_CUDA_INFO"
	.align	4


	//----- nvinfo : EIATTR_REGCOUNT
	.align		4
        /*0000*/ 	.byte	0x04, 0x2f
        /*0002*/ 	.short	(.L_2 - .L_1)
	.align		4
.L_1:
        /*0004*/ 	.word	index@(_Z10cuda_hellov)
        /*0008*/ 	.word	0x00000018


	//----- nvinfo : EIATTR_FRAME_SIZE
	.align		4
.L_2:
        /*000c*/ 	.byte	0x04, 0x11
        /*000e*/ 	.short	(.L_4 - .L_3)
	.align		4
.L_3:
        /*0010*/ 	.word	index@(_Z10cuda_hellov)
        /*0014*/ 	.word	0x00000000


	//----- nvinfo : EIATTR_MIN_STACK_SIZE
	.align		4
.L_4:
        /*0018*/ 	.byte	0x04, 0x12
        /*001a*/ 	.short	(.L_6 - .L_5)
	.align		4
.L_5:
        /*001c*/ 	.word	index@(_Z10cuda_hellov)
        /*0020*/ 	.word	0x00000000
.L_6:


//--------------------- .nv.compat                --------------------------
	.section	.nv.compat,"",@"SHT_CUDA_COMPAT_INFO"
	.align	4
        /*0000*/ 	.byte	0x02, 0x09, 0x00, 0x00, 0x02, 0x02, 0x01, 0x00, 0x02, 0x05, 0x05, 0x00, 0x03, 0x07, 0x01, 0x01
        /*0010*/ 	.byte	0x02, 0x03, 0x00, 0x00, 0x02, 0x06, 0x01, 0x00, 0x04, 0x0b, 0x08, 0x00, 0x09, 0x00, 0x00, 0x00
        /*0020*/ 	.byte	0x00, 0x00, 0x00, 0x00


//--------------------- .nv.info._Z10cuda_hellov  --------------------------
	.section	.nv.info._Z10cuda_hellov,"",@"SHT_CUDA_INFO"
	.sectionflags	@""
	.align	4


	//----- nvinfo : EIATTR_CUDA_API_VERSION
	.align		4
        /*0000*/ 	.byte	0x04, 0x37
        /*0002*/ 	.short	(.L_8 - .L_7)
.L_7:
        /*0004*/ 	.word	0x00000082


	//----- nvinfo : EIATTR_SPARSE_MMA_MASK
	.align		4
.L_8:
        /*0008*/ 	.byte	0x03, 0x50
        /*000a*/ 	.short	0x0000


	//----- nvinfo : EIATTR_MAXREG_COUNT
	.align		4
        /*000c*/ 	.byte	0x03, 0x1b
        /*000e*/ 	.short	0x00ff


	//----- nvinfo : EIATTR_EXTERNS
	.align		4
        /*0010*/ 	.byte	0x04, 0x0f
        /*0012*/ 	.short	(.L_10 - .L_9)


	//   ....[0]....
	.align		4
.L_9:
        /*0014*/ 	.word	index@(vprintf)


	//----- nvinfo : EIATTR_MERCURY_ISA_VERSION
	.align		4
.L_10:
        /*0018*/ 	.byte	0x03, 0x5f
        /*001a*/ 	.short	0x0101


	//----- nvinfo : EIATTR_VRC_CTA_INIT_COUNT
	.align		4
        /*001c*/ 	.byte	0x02, 0x4a
	.zero		1
	.zero		1


	//----- nvinfo : EIATTR_SYSCALL_OFFSETS
	.align		4
        /*0020*/ 	.byte	0x04, 0x46
        /*0022*/ 	.short	(.L_12 - .L_11)


	//   ....[0]....
.L_11:
        /*0024*/ 	.word	0x00000080


	//----- nvinfo : EIATTR_EXIT_INSTR_OFFSETS
	.align		4
.L_12:
        /*0028*/ 	.byte	0x04, 0x1c
        /*002a*/ 	.short	(.L_14 - .L_13)


	//   ....[0]....
.L_13:
        /*002c*/ 	.word	0x00000090


	//----- nvinfo : EIATTR_SW_WAR
	.align		4
.L_14:
        /*0030*/ 	.byte	0x04, 0x36
        /*0032*/ 	.short	(.L_16 - .L_15)
.L_15:
        /*0034*/ 	.word	0x00000008
.L_16:


//--------------------- .nv.callgraph             --------------------------
	.section	.nv.callgraph,"",@"SHT_CUDA_CALLGRAPH"
	.align	4
	.sectionentsize	8
	.align		4
        /*0000*/ 	.word	0x00000000
	.align		4
        /*0004*/ 	.word	0xffffffff
	.align		4
        /*0008*/ 	.word	index@(_Z10cuda_hellov)
	.align		4
        /*000c*/ 	.word	index@(vprintf)
	.align		4
        /*0010*/ 	.word	0x00000000
	.align		4
        /*0014*/ 	.word	0xfffffffe
	.align		4
        /*0018*/ 	.word	0x00000000
	.align		4
        /*001c*/ 	.word	0xfffffffd
	.align		4
        /*0020*/ 	.word	0x00000000
	.align		4
        /*0024*/ 	.word	0xfffffffc


//--------------------- .nv.constant4             --------------------------
	.section	.nv.constant4,"a",@progbits
	.align	8
	.align		8
.nv.constant4:
        /*0000*/ 	.dword	vprintf
	.align		8
        /*0008*/ 	.dword	$str


//--------------------- .text._Z10cuda_hellov     --------------------------
	.section	.text._Z10cuda_hellov,"ax",@progbits
	.align	128
        .global         _Z10cuda_hellov
        .type           _Z10cuda_hellov,@function
        .size           _Z10cuda_hellov,(.L_x_2 - _Z10cuda_hellov)
        .other          _Z10cuda_hellov,@"STO_CUDA_ENTRY STV_DEFAULT"
_Z10cuda_hellov:
.text._Z10cuda_hellov:
[----:B------:R-:W0:Y:S01]  /*0000*/  LDC R1, c[0x0][0x37c] ;  /* 0x0000df00ff017b82 */ /* 0x000e220000000800 */
[----:B------:R-:W-:Y:S01]  /*0010*/  MOV R0, 0x0 ;  /* 0x0000000000007802 */ /* 0x000fe20000000f00 */
[----:B------:R-:W1:Y:S01]  /*0020*/  LDCU.64 UR4, c[0x4][0x8] ;  /* 0x01000100ff0477ac */ /* 0x000e620008000a00 */
[----:B------:R-:W-:-:S05]  /*0030*/  CS2R R6, SRZ ;  /* 0x0000000000067805 */ /* 0x000fca000001ff00 */
[----:B------:R2:W3:Y:S01]  /*0040*/  LDC.64 R2, c[0x4][R0] ;  /* 0x0100000000027b82 */ /* 0x0004e20000000a00 */
[----:B-1----:R-:W-:Y:S02]  /*0050*/  IMAD.U32 R4, RZ, RZ, UR4 ;  /* 0x00000004ff047e24 */ /* 0x002fe4000f8e00ff */
[----:B--2---:R-:W-:-:S07]  /*0060*/  IMAD.U32 R5, RZ, RZ, UR5 ;  /* 0x00000005ff057e24 */ /* 0x004fce000f8e00ff */
[----:B------:R-:W-:-:S07]  /*0070*/  LEPC R20, `(.L_x_0) ;  /* 0x000000001014794e */ /* 0x000fce0000000000 */
[----:B0--3--:R-:W-:Y:S05]  /*0080*/  CALL.ABS.NOINC R2 ;  /* 0x0000000002007343 */ /* 0x009fea0003c00000 */
.L_x_0:
[----:B------:R-:W-:Y:S05]  /*0090*/  EXIT ;  /* 0x000000000000794d */ /* 0x000fea0003800000 */
.L_x_1:
[----:B------:R-:W-:-:S00]  /*00a0*/  BRA `(.L_x_1) ;  /* 0xfffffffc00fc7947 */ /* 0x000fc0000383ffff */
[----:B------:R-:W-:-:S00]  /*00b0*/  NOP ;  /* 0x0000000000007918 */ /* 0x000fc00000000000 */
        /* <DEDUP_REMOVED lines=12> */
.L_x_2:


//--------------------- .nv.global.init           --------------------------
	.section	.nv.global.init,"aw",@progbits
.nv.global.init:
	.type		$str,@object
	.size		$str,(.L_0 - $str)
$str:
        /*0000*/ 	.byte	0x68, 0x65, 0x6c, 0x6c, 0x6f, 0x20, 0x47, 0x50, 0x55, 0x0a, 0x00
.L_0:


//--------------------- .nv.shared.reserved.0     --------------------------
	.section	.nv.shared.reserved.0,"aw",@nobits
	.weak		__nv_reservedSMEM_offset_0_alias
	.size		__nv_reservedSMEM_offset_0_alias, 0, 64
	.other		__nv_reservedSMEM_offset_0_alias,@"STO_CUDA_RESERVED_SHARED STV_DEFAULT"
__nv_reservedSMEM_offset_0_alias:
	.zero		0
	.zero		64


//--------------------- .nv.constant0._Z10cuda_hellov --------------------------
	.section	.nv.constant0._Z10cuda_hellov,"a",@progbits
	.sectionflags	@""
	.align	4
.nv.constant0._Z10cuda_hellov:
	.zero		896


//--------------------- SYMBOLS --------------------------

	.type		.nv.reservedSmem.offset0,@object
	.size		.nv.reservedSmem.offset0,0x4
	.type		vprintf,@function
